//
// Generated by NVIDIA NVVM Compiler
//
// Compiler Build ID: CL-36424714
// Cuda compilation tools, release 13.0, V13.0.88
// Based on NVVM 20.0.0
//

.version 9.0
.target sm_100
.address_size 64

	// .globl	default_function_kernel_2

.visible .entry default_function_kernel_2(
	.param .u64 .ptr .align 1 default_function_kernel_2_param_0,
	.param .u64 .ptr .align 1 default_function_kernel_2_param_1
)
.maxntid 4
{
	.reg .pred 	%p<15>;
	.reg .b32 	%r<25>;
	.reg .b32 	%f<47>;
	.reg .b64 	%rd<9>;

	ld.param.u64 	%rd1, [default_function_kernel_2_param_0];
	ld.param.u64 	%rd2, [default_function_kernel_2_param_1];
	cvta.to.global.u64 	%rd3, %rd2;
	mov.u32 	%r12, %ctaid.x;
	shl.b32 	%r13, %r12, 2;
	mov.u32 	%r14, %tid.x;
	or.b32  	%r1, %r13, %r14;
	mul.wide.u32 	%rd4, %r1, 4;
	add.s64 	%rd5, %rd3, %rd4;
	ld.global.nc.f32 	%f1, [%rd5];
	cvt.rpi.f32.f32 	%f20, %f1;
	abs.f32 	%f2, %f20;
	abs.f32 	%f46, %f1;
	setp.lt.f32 	%p1, %f46, %f2;
	@%p1 bra 	$L__BB0_12;
	mul.f32 	%f4, %f2, 0f4B000000;
	setp.gtu.f32 	%p2, %f46, %f4;
	@%p2 bra 	$L__BB0_8;
	div.approx.f32 	%f21, %f46, %f2;
	cvt.rzi.f32.f32 	%f44, %f21;
	neg.f32 	%f6, %f2;
	fma.rn.f32 	%f7, %f6, %f44, %f46;
	mov.b32 	%r2, %f7;
	mov.b32 	%r15, %f2;
	setp.lt.u32 	%p3, %r2, %r15;
	@%p3 bra 	$L__BB0_7;
	setp.lt.u32 	%p4, %r2, -2147483647;
	@%p4 bra 	$L__BB0_5;
	add.f32 	%f26, %f44, 0fBF800000;
	setp.lt.f32 	%p7, %f7, %f6;
	add.f32 	%f27, %f26, 0fBF800000;
	selp.f32 	%f44, %f27, %f26, %p7;
	bra.uni 	$L__BB0_7;
$L__BB0_5:
	add.f32 	%f44, %f44, 0f3F800000;
	add.f32 	%f22, %f2, %f2;
	setp.ltu.f32 	%p5, %f7, %f22;
	@%p5 bra 	$L__BB0_7;
	add.f32 	%f23, %f44, 0f3F800000;
	fma.rn.f32 	%f24, %f2, 0fC0400000, %f7;
	setp.ge.f32 	%p6, %f24, 0f00000000;
	add.f32 	%f25, %f23, 0f3F800000;
	selp.f32 	%f44, %f25, %f23, %p6;
$L__BB0_7:
	fma.rn.f32 	%f46, %f6, %f44, %f46;
	bra.uni 	$L__BB0_12;
$L__BB0_8:
	mov.b32 	%r3, %f46;
	mov.b32 	%r16, %f4;
	and.b32  	%r4, %r16, -8388608;
	and.b32  	%r17, %r3, 8388607;
	or.b32  	%r23, %r17, 1065353216;
	and.b32  	%r18, %r16, 8388607;
	or.b32  	%r6, %r18, 1065353216;
	mov.b32 	%f45, %r23;
	sub.s32 	%r19, %r3, %r4;
	add.s32 	%r20, %r19, 192937984;
	and.b32  	%r24, %r20, -8388608;
	setp.eq.s32 	%p8, %r24, 0;
	@%p8 bra 	$L__BB0_11;
	mov.b32 	%f28, %r6;
	rcp.approx.ftz.f32 	%f14, %f28;
	neg.f32 	%f15, %f28;
$L__BB0_10:
	min.u32 	%r21, %r24, 192937984;
	add.s32 	%r22, %r23, %r21;
	mov.b32 	%f29, %r22;
	mul.f32 	%f30, %f14, %f29;
	fma.rn.f32 	%f31, %f15, %f30, %f29;
	fma.rn.f32 	%f32, %f31, %f14, %f30;
	fma.rn.f32 	%f33, %f15, %f32, %f29;
	fma.rz.f32 	%f34, %f33, %f14, %f32;
	cvt.rzi.f32.f32 	%f35, %f34;
	fma.rn.f32 	%f45, %f15, %f35, %f29;
	sub.s32 	%r24, %r24, %r21;
	mov.b32 	%r23, %f45;
	setp.ne.s32 	%p9, %r24, 0;
	setp.ne.s32 	%p10, %r23, 0;
	and.pred  	%p11, %p9, %p10;
	@%p11 bra 	$L__BB0_10;
$L__BB0_11:
	mov.b32 	%f37, %r4;
	setp.leu.f32 	%p12, %f2, 0f00000000;
	setp.gt.u32 	%p13, %r3, 2139095039;
	selp.f32 	%f38, 0f7FFFFFFF, %f37, %p13;
	selp.f32 	%f39, 0f7FFFFFFF, %f38, %p12;
	mul.f32 	%f40, %f45, 0f34000000;
	mul.f32 	%f46, %f39, %f40;
$L__BB0_12:
	cvta.to.global.u64 	%rd6, %rd1;
	abs.f32 	%f41, %f46;
	setp.nan.f32 	%p14, %f41, %f41;
	copysign.f32 	%f42, %f1, %f46;
	selp.f32 	%f43, %f46, %f42, %p14;
	add.s64 	%rd8, %rd6, %rd4;
	st.global.f32 	[%rd8], %f43;
	ret;

}
	// .globl	default_function_kernel_1
.visible .entry default_function_kernel_1(
	.param .u64 .ptr .align 1 default_function_kernel_1_param_0,
	.param .u64 .ptr .align 1 default_function_kernel_1_param_1
)
{
	.reg .pred 	%p<3>;
	.reg .b32 	%r<2>;
	.reg .b32 	%f<21>;
	.reg .b64 	%rd<8>;

	ld.param.u64 	%rd1, [default_function_kernel_1_param_0];
	ld.param.u64 	%rd2, [default_function_kernel_1_param_1];
	cvta.to.global.u64 	%rd3, %rd1;
	cvta.to.global.u64 	%rd4, %rd2;
	mov.u32 	%r1, %ctaid.x;
	mul.wide.u32 	%rd5, %r1, 4;
	add.s64 	%rd6, %rd4, %rd5;
	ld.global.nc.f32 	%f1, [%rd6];
	abs.f32 	%f2, %f1;
	setp.gt.f32 	%p1, %f2, 0f3F800000;
	rcp.approx.ftz.f32 	%f3, %f2;
	selp.f32 	%f4, %f3, %f2, %p1;
	mul.f32 	%f5, %f4, %f4;
	fma.rn.f32 	%f6, %f5, 0f3B2090AA, 0fBC6BE14F;
	fma.rn.f32 	%f7, %f6, %f5, 0f3D23397E;
	fma.rn.f32 	%f8, %f7, %f5, 0fBD948A7A;
	fma.rn.f32 	%f9, %f8, %f5, 0f3DD76B21;
	fma.rn.f32 	%f10, %f9, %f5, 0fBE111E88;
	fma.rn.f32 	%f11, %f10, %f5, 0f3E4CAF60;
	fma.rn.f32 	%f12, %f11, %f5, 0fBEAAAA27;
	mul.f32 	%f13, %f5, %f12;
	fma.rn.f32 	%f14, %f13, %f4, %f4;
	neg.f32 	%f15, %f14;
	fma.rn.f32 	%f16, 0f3F6EE581, 0f3FD774EB, %f15;
	selp.f32 	%f17, %f16, %f14, %p1;
	setp.num.f32 	%p2, %f2, %f2;
	copysign.f32 	%f18, %f1, %f17;
	selp.f32 	%f19, %f18, %f17, %p2;
	mul.f32 	%f20, %f1, %f19;
	add.s64 	%rd7, %rd3, %rd5;
	st.global.f32 	[%rd7], %f20;
	ret;

}
	// .globl	default_function_kernel
.visible .entry default_function_kernel(
	.param .u64 .ptr .align 1 default_function_kernel_param_0,
	.param .u64 .ptr .align 1 default_function_kernel_param_1
)
.maxntid 4
{
	.reg .pred 	%p<4>;
	.reg .b32 	%r<5>;
	.reg .b32 	%f<26>;
	.reg .b64 	%rd<8>;

	ld.param.u64 	%rd1, [default_function_kernel_param_0];
	ld.param.u64 	%rd2, [default_function_kernel_param_1];
	cvta.to.global.u64 	%rd3, %rd1;
	cvta.to.global.u64 	%rd4, %rd2;
	mov.u32 	%r1, %ctaid.x;
	shl.b32 	%r2, %r1, 2;
	mov.u32 	%r3, %tid.x;
	or.b32  	%r4, %r2, %r3;
	mul.wide.u32 	%rd5, %r4, 4;
	add.s64 	%rd6, %rd4, %rd5;
	ld.global.nc.f32 	%f1, [%rd6];
	abs.f32 	%f2, %f1;
	fma.rn.f32 	%f3, %f2, 0fBF000000, 0f3F000000;
	rsqrt.approx.ftz.f32 	%f4, %f3;
	mul.f32 	%f5, %f4, %f3;
	mul.f32 	%f6, %f4, 0fBF000000;
	fma.rn.f32 	%f7, %f5, %f6, 0f3F000000;
	fma.rn.f32 	%f8, %f5, %f7, %f5;
	setp.eq.f32 	%p1, %f2, 0f3F800000;
	selp.f32 	%f9, 0f00000000, %f8, %p1;
	setp.gt.f32 	%p2, %f2, 0f3F0F5C29;
	selp.f32 	%f10, %f9, %f2, %p2;
	copysign.f32 	%f11, %f1, %f10;
	mul.f32 	%f12, %f11, %f11;
	fma.rn.f32 	%f13, %f12, 0f3D10ECEF, 0f3C8B1ABB;
	fma.rn.f32 	%f14, %f13, %f12, 0f3CFC028C;
	fma.rn.f32 	%f15, %f14, %f12, 0f3D372139;
	fma.rn.f32 	%f16, %f15, %f12, 0f3D9993DB;
	fma.rn.f32 	%f17, %f16, %f12, 0f3E2AAAC6;
	mul.f32 	%f18, %f12, %f17;
	fma.rn.f32 	%f19, %f18, %f11, %f11;
	neg.f32 	%f20, %f19;
	selp.f32 	%f21, %f19, %f20, %p2;
	fma.rn.f32 	%f22, 0f3F6EE581, 0f3FD774EB, %f21;
	setp.gt.f32 	%p3, %f1, 0f3F0F5C29;
	selp.f32 	%f23, %f19, %f22, %p3;
	add.f32 	%f24, %f23, %f23;
	selp.f32 	%f25, %f24, %f23, %p2;
	add.s64 	%rd7, %rd3, %rd5;
	st.global.f32 	[%rd7], %f25;
	ret;

}


// ===== COMPILED SASS (sm_100) =====

	.target	sm_100

	.elftype	@"ET_EXEC"


//--------------------- .note.nv.tkinfo           --------------------------
	.section	.note.nv.tkinfo,"",@"SHT_NOTE"
	.sectionflags	@"SHF_NOTE_NV_TKINFO"
	.tkinfo
        /*0018*/ 	.word	0x00000002
        /*0030*/ 	.string	""
        /*0030*/ 	.string	"ptxas"
        /*0030*/ 	.string	"Cuda compilation tools, release 13.0, V13.0.88"
        /*0030*/ 	.string	"Build cuda_13.0.r13.0/compiler.36424714_0"
        /*0030*/ 	.string	"-arch sm_100 -m 64 "



//--------------------- .note.nv.cuinfo           --------------------------
	.section	.note.nv.cuinfo,"",@"SHT_NOTE"
	.sectionflags	@"SHF_NOTE_NV_CUINFO"
        /*0018*/ 	.short	0x0002
        /*001a*/ 	.short	0x0064
        /*001c*/ 	.short	0x0082
	.zero		2


//--------------------- .nv.info                  --------------------------
	.section	.nv.info,"",@"SHT_CUDA_INFO"
	.align	4


	//----- nvinfo : EIATTR_REGCOUNT
	.align		4
        /*0000*/ 	.byte	0x04, 0x2f
        /*0002*/ 	.short	(.L_1 - .L_0)
	.align		4
.L_0:
        /*0004*/ 	.word	index@(default_function_kernel_2)
        /*0008*/ 	.word	0x0000000d


	//----- nvinfo : EIATTR_FRAME_SIZE
	.align		4
.L_1:
        /*000c*/ 	.byte	0x04, 0x11
        /*000e*/ 	.short	(.L_3 - .L_2)
	.align		4
.L_2:
        /*0010*/ 	.word	index@(default_function_kernel_2)
        /*0014*/ 	.word	0x00000000


	//----- nvinfo : EIATTR_REGCOUNT
	.align		4
.L_3:
        /*0018*/ 	.byte	0x04, 0x2f
        /*001a*/ 	.short	(.L_5 - .L_4)
	.align		4
.L_4:
        /*001c*/ 	.word	index@(default_function_kernel_1)
        /*0020*/ 	.word	0x0000000c


	//----- nvinfo : EIATTR_FRAME_SIZE
	.align		4
.L_5:
        /*0024*/ 	.byte	0x04, 0x11
        /*0026*/ 	.short	(.L_7 - .L_6)
	.align		4
.L_6:
        /*0028*/ 	.word	index@(default_function_kernel_1)
        /*002c*/ 	.word	0x00000000


	//----- nvinfo : EIATTR_REGCOUNT
	.align		4
.L_7:
        /*0030*/ 	.byte	0x04, 0x2f
        /*0032*/ 	.short	(.L_9 - .L_8)
	.align		4
.L_8:
        /*0034*/ 	.word	index@(default_function_kernel)
        /*0038*/ 	.word	0x0000000c


	//----- nvinfo : EIATTR_FRAME_SIZE
	.align		4
.L_9:
        /*003c*/ 	.byte	0x04, 0x11
        /*003e*/ 	.short	(.L_11 - .L_10)
	.align		4
.L_10:
        /*0040*/ 	.word	index@(default_function_kernel)
        /*0044*/ 	.word	0x00000000


	//----- nvinfo : EIATTR_MIN_STACK_SIZE
	.align		4
.L_11:
        /*0048*/ 	.byte	0x04, 0x12
        /*004a*/ 	.short	(.L_13 - .L_12)
	.align		4
.L_12:
        /*004c*/ 	.word	index@(default_function_kernel)
        /*0050*/ 	.word	0x00000000


	//----- nvinfo : EIATTR_MIN_STACK_SIZE
	.align		4
.L_13:
        /*0054*/ 	.byte	0x04, 0x12
        /*0056*/ 	.short	(.L_15 - .L_14)
	.align		4
.L_14:
        /*0058*/ 	.word	index@(default_function_kernel_1)
        /*005c*/ 	.word	0x00000000


	//----- nvinfo : EIATTR_MIN_STACK_SIZE
	.align		4
.L_15:
        /*0060*/ 	.byte	0x04, 0x12
        /*0062*/ 	.short	(.L_17 - .L_16)
	.align		4
.L_16:
        /*0064*/ 	.word	index@(default_function_kernel_2)
        /*0068*/ 	.word	0x00000000
.L_17:


//--------------------- .nv.compat                --------------------------
	.section	.nv.compat,"",@"SHT_CUDA_COMPAT_INFO"
	.align	4
        /*0000*/ 	.byte	0x02, 0x09, 0x00, 0x00, 0x02, 0x02, 0x01, 0x00, 0x02, 0x05, 0x05, 0x00, 0x03, 0x07, 0x01, 0x01
        /*0010*/ 	.byte	0x02, 0x03, 0x00, 0x00, 0x02, 0x06, 0x01, 0x00, 0x04, 0x0b, 0x08, 0x00, 0x01, 0x00, 0x00, 0x00
        /*0020*/ 	.byte	0x00, 0x00, 0x00, 0x00


//--------------------- .nv.info.default_function_kernel --------------------------
	.section	.nv.info.default_function_kernel,"",@"SHT_CUDA_INFO"
	.sectionflags	@""
	.align	4


	//----- nvinfo : EIATTR_CUDA_API_VERSION
	.align		4
        /*0000*/ 	.byte	0x04, 0x37
        /*0002*/ 	.short	(.L_19 - .L_18)
.L_18:
        /*0004*/ 	.word	0x00000082


	//----- nvinfo : EIATTR_KPARAM_INFO
	.align		4
.L_19:
        /*0008*/ 	.byte	0x04, 0x17
        /*000a*/ 	.short	(.L_21 - .L_20)
.L_20:
        /*000c*/ 	.word	0x00000000
        /*0010*/ 	.short	0x0001
        /*0012*/ 	.short	0x0008
        /*0014*/ 	.byte	0x00, 0xf5, 0x21, 0x00


	//----- nvinfo : EIATTR_KPARAM_INFO
	.align		4
.L_21:
        /*0018*/ 	.byte	0x04, 0x17
        /*001a*/ 	.short	(.L_23 - .L_22)
.L_22:
        /*001c*/ 	.word	0x00000000
        /*0020*/ 	.short	0x0000
        /*0022*/ 	.short	0x0000
        /*0024*/ 	.byte	0x00, 0xf5, 0x21, 0x00


	//----- nvinfo : EIATTR_SPARSE_MMA_MASK
	.align		4
.L_23:
        /*0028*/ 	.byte	0x03, 0x50
        /*002a*/ 	.short	0x0000


	//----- nvinfo : EIATTR_MAXREG_COUNT
	.align		4
        /*002c*/ 	.byte	0x03, 0x1b
        /*002e*/ 	.short	0x00ff


	//----- nvinfo : EIATTR_MERCURY_ISA_VERSION
	.align		4
        /*0030*/ 	.byte	0x03, 0x5f
        /*0032*/ 	.short	0x0101


	//----- nvinfo : EIATTR_VRC_CTA_INIT_COUNT
	.align		4
        /*0034*/ 	.byte	0x02, 0x4a
	.zero		1
	.zero		1


	//----- nvinfo : EIATTR_EXIT_INSTR_OFFSETS
	.align		4
        /*0038*/ 	.byte	0x04, 0x1c
        /*003a*/ 	.short	(.L_25 - .L_24)


	//   ....[0]....
.L_24:
        /*003c*/ 	.word	0x00000260


	//----- nvinfo : EIATTR_MAX_THREADS
	.align		4
.L_25:
        /*0040*/ 	.byte	0x04, 0x05
        /*0042*/ 	.short	(.L_27 - .L_26)
.L_26:
        /*0044*/ 	.word	0x00000004
        /*0048*/ 	.word	0x00000001
        /*004c*/ 	.word	0x00000001


	//----- nvinfo : EIATTR_CBANK_PARAM_SIZE
	.align		4
.L_27:
        /*0050*/ 	.byte	0x03, 0x19
        /*0052*/ 	.short	0x0010


	//----- nvinfo : EIATTR_PARAM_CBANK
	.align		4
        /*0054*/ 	.byte	0x04, 0x0a
        /*0056*/ 	.short	(.L_29 - .L_28)
	.align		4
.L_28:
        /*0058*/ 	.word	index@(.nv.constant0.default_function_kernel)
        /*005c*/ 	.short	0x0380
        /*005e*/ 	.short	0x0010


	//----- nvinfo : EIATTR_SW_WAR
	.align		4
.L_29:
        /*0060*/ 	.byte	0x04, 0x36
        /*0062*/ 	.short	(.L_31 - .L_30)
.L_30:
        /*0064*/ 	.word	0x00000008
.L_31:


//--------------------- .nv.info.default_function_kernel_1 --------------------------
	.section	.nv.info.default_function_kernel_1,"",@"SHT_CUDA_INFO"
	.sectionflags	@""
	.align	4


	//----- nvinfo : EIATTR_CUDA_API_VERSION
	.align		4
        /*0000*/ 	.byte	0x04, 0x37
        /*0002*/ 	.short	(.L_33 - .L_32)
.L_32:
        /*0004*/ 	.word	0x00000082


	//----- nvinfo : EIATTR_KPARAM_INFO
	.align		4
.L_33:
        /*0008*/ 	.byte	0x04, 0x17
        /*000a*/ 	.short	(.L_35 - .L_34)
.L_34:
        /*000c*/ 	.word	0x00000000
        /*0010*/ 	.short	0x0001
        /*0012*/ 	.short	0x0008
        /*0014*/ 	.byte	0x00, 0xf5, 0x21, 0x00


	//----- nvinfo : EIATTR_KPARAM_INFO
	.align		4
.L_35:
        /*0018*/ 	.byte	0x04, 0x17
        /*001a*/ 	.short	(.L_37 - .L_36)
.L_36:
        /*001c*/ 	.word	0x00000000
        /*0020*/ 	.short	0x0000
        /*0022*/ 	.short	0x0000
        /*0024*/ 	.byte	0x00, 0xf5, 0x21, 0x00


	//----- nvinfo : EIATTR_SPARSE_MMA_MASK
	.align		4
.L_37:
        /*0028*/ 	.byte	0x03, 0x50
        /*002a*/ 	.short	0x0000


	//----- nvinfo : EIATTR_MAXREG_COUNT
	.align		4
        /*002c*/ 	.byte	0x03, 0x1b
        /*002e*/ 	.short	0x00ff


	//----- nvinfo : EIATTR_MERCURY_ISA_VERSION
	.align		4
        /*0030*/ 	.byte	0x03, 0x5f
        /*0032*/ 	.short	0x0101


	//----- nvinfo : EIATTR_VRC_CTA_INIT_COUNT
	.align		4
        /*0034*/ 	.byte	0x02, 0x4a
	.zero		1
	.zero		1


	//----- nvinfo : EIATTR_EXIT_INSTR_OFFSETS
	.align		4
        /*0038*/ 	.byte	0x04, 0x1c
        /*003a*/ 	.short	(.L_39 - .L_38)


	//   ....[0]....
.L_38:
        /*003c*/ 	.word	0x000001d0


	//----- nvinfo : EIATTR_CBANK_PARAM_SIZE
	.align		4
.L_39:
        /*0040*/ 	.byte	0x03, 0x19
        /*0042*/ 	.short	0x0010


	//----- nvinfo : EIATTR_PARAM_CBANK
	.align		4
        /*0044*/ 	.byte	0x04, 0x0a
        /*0046*/ 	.short	(.L_41 - .L_40)
	.align		4
.L_40:
        /*0048*/ 	.word	index@(.nv.constant0.default_function_kernel_1)
        /*004c*/ 	.short	0x0380
        /*004e*/ 	.short	0x0010


	//----- nvinfo : EIATTR_SW_WAR
	.align		4
.L_41:
        /*0050*/ 	.byte	0x04, 0x36
        /*0052*/ 	.short	(.L_43 - .L_42)
.L_42:
        /*0054*/ 	.word	0x00000008
.L_43:


//--------------------- .nv.info.default_function_kernel_2 --------------------------
	.section	.nv.info.default_function_kernel_2,"",@"SHT_CUDA_INFO"
	.sectionflags	@""
	.align	4


	//----- nvinfo : EIATTR_CUDA_API_VERSION
	.align		4
        /*0000*/ 	.byte	0x04, 0x37
        /*0002*/ 	.short	(.L_45 - .L_44)
.L_44:
        /*0004*/ 	.word	0x00000082


	//----- nvinfo : EIATTR_KPARAM_INFO
	.align		4
.L_45:
        /*0008*/ 	.byte	0x04, 0x17
        /*000a*/ 	.short	(.L_47 - .L_46)
.L_46:
        /*000c*/ 	.word	0x00000000
        /*0010*/ 	.short	0x0001
        /*0012*/ 	.short	0x0008
        /*0014*/ 	.byte	0x00, 0xf5, 0x21, 0x00


	//----- nvinfo : EIATTR_KPARAM_INFO
	.align		4
.L_47:
        /*0018*/ 	.byte	0x04, 0x17
        /*001a*/ 	.short	(.L_49 - .L_48)
.L_48:
        /*001c*/ 	.word	0x00000000
        /*0020*/ 	.short	0x0000
        /*0022*/ 	.short	0x0000
        /*0024*/ 	.byte	0x00, 0xf5, 0x21, 0x00


	//----- nvinfo : EIATTR_SPARSE_MMA_MASK
	.align		4
.L_49:
        /*0028*/ 	.byte	0x03, 0x50
        /*002a*/ 	.short	0x0000


	//----- nvinfo : EIATTR_MAXREG_COUNT
	.align		4
        /*002c*/ 	.byte	0x03, 0x1b
        /*002e*/ 	.short	0x00ff


	//----- nvinfo : EIATTR_MERCURY_ISA_VERSION
	.align		4
        /*0030*/ 	.byte	0x03, 0x5f
        /*0032*/ 	.short	0x0101


	//----- nvinfo : EIATTR_VRC_CTA_INIT_COUNT
	.align		4
        /*0034*/ 	.byte	0x02, 0x4a
	.zero		1
	.zero		1


	//----- nvinfo : EIATTR_EXIT_INSTR_OFFSETS
	.align		4
        /*0038*/ 	.byte	0x04, 0x1c
        /*003a*/ 	.short	(.L_51 - .L_50)


	//   ....[0]....
.L_50:
        /*003c*/ 	.word	0x00000540


	//----- nvinfo : EIATTR_MAX_THREADS
	.align		4
.L_51:
        /*0040*/ 	.byte	0x04, 0x05
        /*0042*/ 	.short	(.L_53 - .L_52)
.L_52:
        /*0044*/ 	.word	0x00000004
        /*0048*/ 	.word	0x00000001
        /*004c*/ 	.word	0x00000001


	//----- nvinfo : EIATTR_CRS_STACK_SIZE
	.align		4
.L_53:
        /*0050*/ 	.byte	0x04, 0x1e
        /*0052*/ 	.short	(.L_55 - .L_54)
.L_54:
        /*0054*/ 	.word	0x00000000


	//----- nvinfo : EIATTR_CBANK_PARAM_SIZE
	.align		4
.L_55:
        /*0058*/ 	.byte	0x03, 0x19
        /*005a*/ 	.short	0x0010


	//----- nvinfo : EIATTR_PARAM_CBANK
	.align		4
        /*005c*/ 	.byte	0x04, 0x0a
        /*005e*/ 	.short	(.L_57 - .L_56)
	.align		4
.L_56:
        /*0060*/ 	.word	index@(.nv.constant0.default_function_kernel_2)
        /*0064*/ 	.short	0x0380
        /*0066*/ 	.short	0x0010


	//----- nvinfo : EIATTR_SW_WAR
	.align		4
.L_57:
        /*0068*/ 	.byte	0x04, 0x36
        /*006a*/ 	.short	(.L_59 - .L_58)
.L_58:
        /*006c*/ 	.word	0x00000008
.L_59:


//--------------------- .nv.callgraph             --------------------------
	.section	.nv.callgraph,"",@"SHT_CUDA_CALLGRAPH"
	.align	4
	.sectionentsize	8
	.align		4
        /*0000*/ 	.word	0x00000000
	.align		4
        /*0004*/ 	.word	0xffffffff
	.align		4
        /*0008*/ 	.word	0x00000000
	.align		4
        /*000c*/ 	.word	0xfffffffe
	.align		4
        /*0010*/ 	.word	0x00000000
	.align		4
        /*0014*/ 	.word	0xfffffffd
	.align		4
        /*0018*/ 	.word	0x00000000
	.align		4
        /*001c*/ 	.word	0xfffffffc


//--------------------- .text.default_function_kernel --------------------------
	.section	.text.default_function_kernel,"ax",@progbits
	.align	128
        .global         default_function_kernel
        .type           default_function_kernel,@function
        .size           default_function_kernel,(.L_x_11 - default_function_kernel)
        .other          default_function_kernel,@"STO_CUDA_ENTRY STV_DEFAULT"
default_function_kernel:
.text.default_function_kernel:
[----:B------:R-:W-:Y:S01]  /*0000*/  LDC R1, c[0x0][0x37c] ;  /* 0x0000df00ff017b82 */ /* 0x000fe20000000800 */
[----:B------:R-:W0:Y:S07]  /*0010*/  S2R R5, SR_TID.X ;  /* 0x0000000000057919 */ /* 0x000e2e0000002100 */
[----:B------:R-:W1:Y:S01]  /*0020*/  S2UR UR4, SR_CTAID.X ;  /* 0x00000000000479c3 */ /* 0x000e620000002500 */
[----:B------:R-:W2:Y:S07]  /*0030*/  LDCU.64 UR6, c[0x0][0x358] ;  /* 0x00006b00ff0677ac */ /* 0x000eae0008000a00 */
[----:B------:R-:W3:Y:S01]  /*0040*/  LDC.64 R2, c[0x0][0x388] ;  /* 0x0000e200ff027b82 */ /* 0x000ee20000000a00 */
[----:B-1----:R-:W-:-:S06]  /*0050*/  USHF.L.U32 UR4, UR4, 0x2, URZ ;  /* 0x0000000204047899 */ /* 0x002fcc00080006ff */
[----:B0-----:R-:W-:-:S05]  /*0060*/  LOP3.LUT R5, R5, UR4, RZ, 0xfc, !PT ;  /* 0x0000000405057c12 */ /* 0x001fca000f8efcff */
[----:B---3--:R-:W-:-:S05]  /*0070*/  IMAD.WIDE.U32 R2, R5, 0x4, R2 ;  /* 0x0000000405027825 */ /* 0x008fca00078e0002 */
[----:B--2---:R0:W2:Y:S01]  /*0080*/  LDG.E.CONSTANT R0, desc[UR6][R2.64] ;  /* 0x0000000602007981 */ /* 0x0040a2000c1e9900 */
[----:B------:R-:W-:Y:S01]  /*0090*/  HFMA2 R7, -RZ, RZ, 1.75, 0 ;  /* 0x3f000000ff077431 */ /* 0x000fe200000001ff */
[----:B0-----:R-:W-:-:S04]  /*00a0*/  MOV R3, 0x3d10ecef ;  /* 0x3d10ecef00037802 */ /* 0x001fc80000000f00 */
[C---:B--2---:R-:W-:Y:S01]  /*00b0*/  FFMA R4, |R0|.reuse, -R7, 0.5 ;  /* 0x3f00000000047423 */ /* 0x044fe20000000a07 */
[C---:B------:R-:W-:Y:S02]  /*00c0*/  FSETP.NEU.AND P1, PT, |R0|.reuse, 1, PT ;  /* 0x3f8000000000780b */ /* 0x040fe40003f2d200 */
[----:B------:R-:W-:Y:S01]  /*00d0*/  FSETP.GT.AND P0, PT, |R0|, 0.56000000238418579102, PT ;  /* 0x3f0f5c290000780b */ /* 0x000fe20003f04200 */
[----:B------:R-:W0:Y:S02]  /*00e0*/  MUFU.RSQ R7, R4 ;  /* 0x0000000400077308 */ /* 0x000e240000001400 */
[----:B0-----:R-:W-:Y:S01]  /*00f0*/  FMUL R6, R4, R7 ;  /* 0x0000000704067220 */ /* 0x001fe20000400000 */
[----:B------:R-:W-:-:S04]  /*0100*/  FMUL R7, R7, -0.5 ;  /* 0xbf00000007077820 */ /* 0x000fc80000400000 */
[----:B------:R-:W-:-:S04]  /*0110*/  FFMA R7, R6, R7, 0.5 ;  /* 0x3f00000006077423 */ /* 0x000fc80000000007 */
[----:B------:R-:W-:-:S05]  /*0120*/  FFMA R7, R6, R7, R6 ;  /* 0x0000000706077223 */ /* 0x000fca0000000006 */
[----:B------:R-:W-:Y:S02]  /*0130*/  FSEL R7, R7, RZ, P1 ;  /* 0x000000ff07077208 */ /* 0x000fe40000800000 */
[----:B------:R-:W-:Y:S02]  /*0140*/  FSETP.GT.AND P1, PT, R0, 0.56000000238418579102, PT ;  /* 0x3f0f5c290000780b */ /* 0x000fe40003f24000 */
[----:B------:R-:W-:-:S04]  /*0150*/  FSEL R7, R7, |R0|, P0 ;  /* 0x4000000007077208 */ /* 0x000fc80000000000 */
[----:B------:R-:W-:-:S05]  /*0160*/  LOP3.LUT R7, R7, 0x80000000, R0, 0xb8, !PT ;  /* 0x8000000007077812 */ /* 0x000fca00078eb800 */
[----:B------:R-:W-:-:S04]  /*0170*/  FMUL R4, R7, R7 ;  /* 0x0000000707047220 */ /* 0x000fc80000400000 */
[----:B------:R-:W-:-:S04]  /*0180*/  FFMA R3, R4, R3, 0.016980519518256187439 ;  /* 0x3c8b1abb04037423 */ /* 0x000fc80000000003 */
[----:B------:R-:W-:-:S04]  /*0190*/  FFMA R3, R4, R3, 0.030762933194637298584 ;  /* 0x3cfc028c04037423 */ /* 0x000fc80000000003 */
[----:B------:R-:W-:-:S04]  /*01a0*/  FFMA R3, R4, R3, 0.044709417968988418579 ;  /* 0x3d37213904037423 */ /* 0x000fc80000000003 */
[C---:B------:R-:W-:Y:S02]  /*01b0*/  FFMA R9, R4.reuse, R3, 0.074989043176174163818 ;  /* 0x3d9993db04097423 */ /* 0x040fe40000000003 */
[----:B------:R-:W0:Y:S02]  /*01c0*/  LDC.64 R2, c[0x0][0x380] ;  /* 0x0000e000ff027b82 */ /* 0x000e240000000a00 */
[----:B------:R-:W-:-:S04]  /*01d0*/  FFMA R9, R4, R9, 0.16666707396507263184 ;  /* 0x3e2aaac604097423 */ /* 0x000fc80000000009 */
[----:B------:R-:W-:Y:S01]  /*01e0*/  FMUL R4, R4, R9 ;  /* 0x0000000904047220 */ /* 0x000fe20000400000 */
[----:B------:R-:W-:-:S03]  /*01f0*/  HFMA2 R9, -RZ, RZ, 1.9599609375, 20144 ;  /* 0x3fd774ebff097431 */ /* 0x000fc600000001ff */
[----:B------:R-:W-:-:S05]  /*0200*/  FFMA R7, R7, R4, R7 ;  /* 0x0000000407077223 */ /* 0x000fca0000000007 */
[----:B------:R-:W-:-:S05]  /*0210*/  FSEL R0, R7, -R7, P0 ;  /* 0x8000000707007208 */ /* 0x000fca0000000000 */
[----:B------:R-:W-:Y:S01]  /*0220*/  @!P1 FFMA R7, R9, 0.93318945169448852539, R0 ;  /* 0x3f6ee58109079823 */ /* 0x000fe20000000000 */
[----:B0-----:R-:W-:-:S04]  /*0230*/  IMAD.WIDE.U32 R2, R5, 0x4, R2 ;  /* 0x0000000405027825 */ /* 0x001fc800078e0002 */
[----:B------:R-:W-:-:S05]  /*0240*/  @P0 FADD R7, R7, R7 ;  /* 0x0000000707070221 */ /* 0x000fca0000000000 */
[----:B------:R-:W-:Y:S01]  /*0250*/  STG.E desc[UR6][R2.64], R7 ;  /* 0x0000000702007986 */ /* 0x000fe2000c101906 */
[----:B------:R-:W-:Y:S05]  /*0260*/  EXIT ;  /* 0x000000000000794d */ /* 0x000fea0003800000 */
.L_x_0:
[----:B------:R-:W-:-:S00]  /*0270*/  BRA `(.L_x_0) ;  /* 0xfffffffc00fc7947 */ /* 0x000fc0000383ffff */
[----:B------:R-:W-:-:S00]  /*0280*/  NOP ;  /* 0x0000000000007918 */ /* 0x000fc00000000000 */
[----:B------:R-:W-:-:S00]  /*0290*/  NOP ;  /* 0x0000000000007918 */ /* 0x000fc00000000000 */
[----:B------:R-:W-:-:S00]  /*02a0*/  NOP ;  /* 0x0000000000007918 */ /* 0x000fc00000000000 */
[----:B------:R-:W-:-:S00]  /*02b0*/  NOP ;  /* 0x0000000000007918 */ /* 0x000fc00000000000 */
[----:B------:R-:W-:-:S00]  /*02c0*/  NOP ;  /* 0x0000000000007918 */ /* 0x000fc00000000000 */
[----:B------:R-:W-:-:S00]  /*02d0*/  NOP ;  /* 0x0000000000007918 */ /* 0x000fc00000000000 */
[----:B------:R-:W-:-:S00]  /*02e0*/  NOP ;  /* 0x0000000000007918 */ /* 0x000fc00000000000 */
[----:B------:R-:W-:-:S00]  /*02f0*/  NOP ;  /* 0x0000000000007918 */ /* 0x000fc00000000000 */
.L_x_11:


//--------------------- .text.default_function_kernel_1 --------------------------
	.section	.text.default_function_kernel_1,"ax",@progbits
	.align	128
        .global         default_function_kernel_1
        .type           default_function_kernel_1,@function
        .size           default_function_kernel_1,(.L_x_12 - default_function_kernel_1)
        .other          default_function_kernel_1,@"STO_CUDA_ENTRY STV_DEFAULT"
default_function_kernel_1:
.text.default_function_kernel_1:
[----:B------:R-:W-:Y:S01]  /*0000*/  LDC R1, c[0x0][0x37c] ;  /* 0x0000df00ff017b82 */ /* 0x000fe20000000800 */
[----:B------:R-:W0:Y:S07]  /*0010*/  S2R R9, SR_CTAID.X ;  /* 0x0000000000097919 */ /* 0x000e2e0000002500 */
[----:B------:R-:W0:Y:S01]  /*0020*/  LDC.64 R2, c[0x0][0x388] ;  /* 0x0000e200ff027b82 */ /* 0x000e220000000a00 */
[----:B------:R-:W1:Y:S01]  /*0030*/  LDCU.64 UR4, c[0x0][0x358] ;  /* 0x00006b00ff0477ac */ /* 0x000e620008000a00 */
[----:B0-----:R-:W-:-:S05]  /*0040*/  IMAD.WIDE.U32 R2, R9, 0x4, R2 ;  /* 0x0000000409027825 */ /* 0x001fca00078e0002 */
[----:B-1----:R0:W2:Y:S01]  /*0050*/  LDG.E.CONSTANT R0, desc[UR4][R2.64] ;  /* 0x0000000402007981 */ /* 0x0020a2000c1e9900 */
[----:B------:R-:W-:Y:S01]  /*0060*/  HFMA2 R7, -RZ, RZ, 0.890625, -0.00056934356689453125 ;  /* 0x3b2090aaff077431 */ /* 0x000fe200000001ff */
[----:B------:R-:W-:Y:S01]  /*0070*/  MOV R6, 0x3f6ee581 ;  /* 0x3f6ee58100067802 */ /* 0x000fe20000000f00 */
[----:B0-----:R-:W0:Y:S02]  /*0080*/  LDC.64 R2, c[0x0][0x380] ;  /* 0x0000e000ff027b82 */ /* 0x001e240000000a00 */
[----:B0-----:R-:W-:Y:S01]  /*0090*/  IMAD.WIDE.U32 R2, R9, 0x4, R2 ;  /* 0x0000000409027825 */ /* 0x001fe200078e0002 */
[----:B--2---:R-:W0:Y:S01]  /*00a0*/  MUFU.RCP R5, |R0| ;  /* 0x4000000000057308 */ /* 0x004e220000001000 */
[----:B------:R-:W-:-:S04]  /*00b0*/  FSETP.GT.AND P0, PT, |R0|, 1, PT ;  /* 0x3f8000000000780b */ /* 0x000fc80003f04200 */
[----:B0-----:R-:W-:-:S05]  /*00c0*/  FSEL R5, R5, |R0|, P0 ;  /* 0x4000000005057208 */ /* 0x001fca0000000000 */
[----:B------:R-:W-:-:S04]  /*00d0*/  FMUL R4, R5, R5 ;  /* 0x0000000505047220 */ /* 0x000fc80000400000 */
[----:B------:R-:W-:-:S04]  /*00e0*/  FFMA R7, R4, R7, -0.014396979473531246185 ;  /* 0xbc6be14f04077423 */ /* 0x000fc80000000007 */
[----:B------:R-:W-:-:S04]  /*00f0*/  FFMA R7, R4, R7, 0.039849750697612762451 ;  /* 0x3d23397e04077423 */ /* 0x000fc80000000007 */
[----:B------:R-:W-:-:S04]  /*0100*/  FFMA R7, R4, R7, -0.072529748082160949707 ;  /* 0xbd948a7a04077423 */ /* 0x000fc80000000007 */
[----:B------:R-:W-:-:S04]  /*0110*/  FFMA R7, R4, R7, 0.10518480092287063599 ;  /* 0x3dd76b2104077423 */ /* 0x000fc80000000007 */
[----:B------:R-:W-:-:S04]  /*0120*/  FFMA R7, R4, R7, -0.14171802997589111328 ;  /* 0xbe111e8804077423 */ /* 0x000fc80000000007 */
[----:B------:R-:W-:-:S04]  /*0130*/  FFMA R7, R4, R7, 0.19988775253295898438 ;  /* 0x3e4caf6004077423 */ /* 0x000fc80000000007 */
[----:B------:R-:W-:-:S04]  /*0140*/  FFMA R7, R4, R7, -0.33332940936088562012 ;  /* 0xbeaaaa2704077423 */ /* 0x000fc80000000007 */
[----:B------:R-:W-:-:S04]  /*0150*/  FMUL R4, R4, R7 ;  /* 0x0000000704047220 */ /* 0x000fc80000400000 */
[----:B------:R-:W-:-:S04]  /*0160*/  FFMA R5, R5, R4, R5 ;  /* 0x0000000405057223 */ /* 0x000fc80000000005 */
[----:B------:R-:W-:Y:S01]  /*0170*/  @P0 FFMA R5, R6, 1.6832555532455444336, -R5 ;  /* 0x3fd774eb06050823 */ /* 0x000fe20000000805 */
[----:B------:R-:W-:-:S04]  /*0180*/  FSETP.NAN.AND P0, PT, |R0|, |R0|, PT ;  /* 0x400000000000720b */ /* 0x000fc80003f08200 */
[----:B------:R-:W-:-:S04]  /*0190*/  LOP3.LUT R4, R5, 0x80000000, R0, 0xb8, !PT ;  /* 0x8000000005047812 */ /* 0x000fc800078eb800 */
[----:B------:R-:W-:-:S05]  /*01a0*/  FSEL R5, R4, R5, !P0 ;  /* 0x0000000504057208 */ /* 0x000fca0004000000 */
[----:B------:R-:W-:-:S05]  /*01b0*/  FMUL R5, R0, R5 ;  /* 0x0000000500057220 */ /* 0x000fca0000400000 */
[----:B------:R-:W-:Y:S01]  /*01c0*/  STG.E desc[UR4][R2.64], R5 ;  /* 0x0000000502007986 */ /* 0x000fe2000c101904 */
[----:B------:R-:W-:Y:S05]  /*01d0*/  EXIT ;  /* 0x000000000000794d */ /* 0x000fea0003800000 */
.L_x_1:
        /* <DEDUP_REMOVED lines=10> */
.L_x_12:


//--------------------- .text.default_function_kernel_2 --------------------------
	.section	.text.default_function_kernel_2,"ax",@progbits
	.align	128
        .global         default_function_kernel_2
        .type           default_function_kernel_2,@function
        .size           default_function_kernel_2,(.L_x_13 - default_function_kernel_2)
        .other          default_function_kernel_2,@"STO_CUDA_ENTRY STV_DEFAULT"
default_function_kernel_2:
.text.default_function_kernel_2:
        /* <DEDUP_REMOVED lines=8> */
[----:B--2---:R-:W2:Y:S01]  /*0080*/  LDG.E.CONSTANT R0, desc[UR6][R2.64] ;  /* 0x0000000602007981 */ /* 0x004ea2000c1e9900 */
[----:B------:R-:W-:Y:S01]  /*0090*/  BSSY.RECONVERGENT B0, `(.L_x_2) ;  /* 0x0000044000007945 */ /* 0x000fe20003800200 */
[----:B--2---:R-:W0:Y:S01]  /*00a0*/  FRND.CEIL R7, R0 ;  /* 0x0000000000077307 */ /* 0x004e220000209000 */
[C---:B------:R-:W-:Y:S01]  /*00b0*/  FADD R4, |R0|.reuse, -RZ ;  /* 0x800000ff00047221 */ /* 0x040fe20000000200 */
[----:B0-----:R-:W-:-:S13]  /*00c0*/  FSETP.GEU.AND P0, PT, |R0|, |R7|, PT ;  /* 0x400000070000720b */ /* 0x001fda0003f0e200 */
[----:B------:R-:W-:Y:S05]  /*00d0*/  @!P0 BRA `(.L_x_3) ;  /* 0x0000000000fc8947 */ /* 0x000fea0003800000 */
[----:B------:R-:W-:-:S05]  /*00e0*/  FMUL R3, |R7|, 8388608 ;  /* 0x4b00000007037820 */ /* 0x000fca0000400200 */
[----:B------:R-:W-:-:S13]  /*00f0*/  FSETP.GTU.AND P0, PT, R4, R3, PT ;  /* 0x000000030400720b */ /* 0x000fda0003f0c000 */
[----:B------:R-:W-:Y:S05]  /*0100*/  @P0 BRA `(.L_x_4) ;  /* 0x0000000000780947 */ /* 0x000fea0003800000 */
[C---:B------:R-:W-:Y:S01]  /*0110*/  FMUL R2, |R7|.reuse, 16777216 ;  /* 0x4b80000007027820 */ /* 0x040fe20000400200 */
[C---:B------:R-:W-:Y:S01]  /*0120*/  FSETP.GEU.AND P0, PT, |R7|.reuse, 1.175494350822287508e-38, PT ;  /* 0x008000000700780b */ /* 0x040fe20003f0e200 */
[----:B------:R-:W-:Y:S01]  /*0130*/  FMUL R3, R4, 16777216 ;  /* 0x4b80000004037820 */ /* 0x000fe20000400000 */
[----:B------:R-:W-:Y:S01]  /*0140*/  FADD R6, |R7|, -RZ ;  /* 0x800000ff07067221 */ /* 0x000fe20000000200 */
[----:B------:R-:W-:Y:S01]  /*0150*/  BSSY.RECONVERGENT B1, `(.L_x_5) ;  /* 0x0000017000017945 */ /* 0x000fe20003800200 */
[----:B------:R-:W-:Y:S02]  /*0160*/  FSEL R2, R2, |R7|, !P0 ;  /* 0x4000000702027208 */ /* 0x000fe40004000000 */
[----:B------:R-:W-:-:S04]  /*0170*/  FSEL R3, R3, R4, !P0 ;  /* 0x0000000403037208 */ /* 0x000fc80004000000 */
[----:B------:R-:W0:Y:S02]  /*0180*/  MUFU.RCP R2, R2 ;  /* 0x0000000200027308 */ /* 0x000e240000001000 */
[----:B0-----:R-:W-:-:S06]  /*0190*/  FMUL R3, R2, R3 ;  /* 0x0000000302037220 */ /* 0x001fcc0000400000 */
[----:B------:R-:W0:Y:S02]  /*01a0*/  FRND.TRUNC R3, R3 ;  /* 0x0000000300037307 */ /* 0x000e24000020d000 */
[----:B0-----:R-:W-:-:S05]  /*01b0*/  FFMA R8, -|R7|, R3, R4 ;  /* 0x0000000307087223 */ /* 0x001fca0000000304 */
[----:B------:R-:W-:-:S13]  /*01c0*/  ISETP.GE.U32.AND P0, PT, R8, R6, PT ;  /* 0x000000060800720c */ /* 0x000fda0003f06070 */
[----:B------:R-:W-:Y:S05]  /*01d0*/  @!P0 BRA `(.L_x_6) ;  /* 0x0000000000388947 */ /* 0x000fea0003800000 */
[----:B------:R-:W-:-:S04]  /*01e0*/  ISETP.GE.U32.AND P0, PT, R8, -0x7fffffff, PT ;  /* 0x800000010800780c */ /* 0x000fc80003f06070 */
[----:B------:R-:W-:-:S09]  /*01f0*/  FSETP.GEU.OR P1, PT, R8, -|R7|, !P0 ;  /* 0xc00000070800720b */ /* 0x000fd2000472e400 */
[----:B------:R-:W-:-:S04]  /*0200*/  @P0 FADD R2, R3, -1 ;  /* 0xbf80000003020421 */ /* 0x000fc80000000000 */
[----:B------:R-:W-:-:S04]  /*0210*/  @!P1 FADD R2, R2, -1 ;  /* 0xbf80000002029421 */ /* 0x000fc80000000000 */
[----:B------:R-:W-:Y:S01]  /*0220*/  @P0 IMAD.MOV.U32 R3, RZ, RZ, R2 ;  /* 0x000000ffff030224 */ /* 0x000fe200078e0002 */
[----:B------:R-:W-:Y:S06]  /*0230*/  @P0 BRA `(.L_x_6) ;  /* 0x0000000000200947 */ /* 0x000fec0003800000 */
[----:B------:R-:W-:Y:S01]  /*0240*/  FADD R2, |R7|, |R7| ;  /* 0x4000000707027221 */ /* 0x000fe20000000200 */
[----:B------:R-:W-:-:S04]  /*0250*/  FADD R3, R3, 1 ;  /* 0x3f80000003037421 */ /* 0x000fc80000000000 */
[----:B------:R-:W-:-:S13]  /*0260*/  FSETP.GE.AND P0, PT, R8, R2, PT ;  /* 0x000000020800720b */ /* 0x000fda0003f06000 */
[----:B------:R-:W-:-:S05]  /*0270*/  @P0 FFMA R2, |R7|, -3, R8 ;  /* 0xc040000007020823 */ /* 0x000fca0000000208 */
[----:B------:R-:W-:Y:S01]  /*0280*/  FSETP.GE.AND P1, PT, R2, RZ, P0 ;  /* 0x000000ff0200720b */ /* 0x000fe20000726000 */
[----:B------:R-:W-:-:S12]  /*0290*/  @P0 FADD R2, R3, 1 ;  /* 0x3f80000003020421 */ /* 0x000fd80000000000 */
[----:B------:R-:W-:-:S04]  /*02a0*/  @P1 FADD R2, R2, 1 ;  /* 0x3f80000002021421 */ /* 0x000fc80000000000 */
[----:B------:R-:W-:-:S07]  /*02b0*/  @P0 IMAD.MOV.U32 R3, RZ, RZ, R2 ;  /* 0x000000ffff030224 */ /* 0x000fce00078e0002 */
.L_x_6:
[----:B------:R-:W-:Y:S05]  /*02c0*/  BSYNC.RECONVERGENT B1 ;  /* 0x0000000000017941 */ /* 0x000fea0003800200 */
.L_x_5:
[----:B------:R-:W-:Y:S01]  /*02d0*/  FFMA R4, -|R7|, R3, R4 ;  /* 0x0000000307047223 */ /* 0x000fe20000000304 */
[----:B------:R-:W-:Y:S06]  /*02e0*/  BRA `(.L_x_3) ;  /* 0x0000000000787947 */ /* 0x000fec0003800000 */
.L_x_4:
[----:B------:R-:W-:Y:S01]  /*02f0*/  LOP3.LUT R9, R3, 0xff800000, RZ, 0xc0, !PT ;  /* 0xff80000003097812 */ /* 0x000fe200078ec0ff */
[----:B------:R-:W-:Y:S01]  /*0300*/  BSSY.RECONVERGENT B1, `(.L_x_7) ;  /* 0x000001a000017945 */ /* 0x000fe20003800200 */
[C---:B------:R-:W-:Y:S02]  /*0310*/  ISETP.GT.U32.AND P0, PT, R4.reuse, 0x7f7fffff, PT ;  /* 0x7f7fffff0400780c */ /* 0x040fe40003f04070 */
[C---:B------:R-:W-:Y:S02]  /*0320*/  IADD3 R2, PT, PT, R4.reuse, 0xb800000, -R9 ;  /* 0x0b80000004027810 */ /* 0x040fe40007ffe809 */
[----:B------:R-:W-:Y:S02]  /*0330*/  LOP3.LUT R4, R4, 0x7fffff, RZ, 0xc0, !PT ;  /* 0x007fffff04047812 */ /* 0x000fe400078ec0ff */
[----:B------:R-:W-:Y:S02]  /*0340*/  LOP3.LUT P1, R2, R2, 0xff800000, RZ, 0xc0, !PT ;  /* 0xff80000002027812 */ /* 0x000fe4000782c0ff */
[----:B------:R-:W-:-:S02]  /*0350*/  FSETP.GT.AND P2, PT, |R7|, RZ, PT ;  /* 0x000000ff0700720b */ /* 0x000fc40003f44200 */
[----:B------:R-:W-:Y:S02]  /*0360*/  FSEL R9, R9, +QNAN , !P0 ;  /* 0x7fffffff09097808 */ /* 0x000fe40004000000 */
[----:B------:R-:W-:Y:S02]  /*0370*/  LOP3.LUT R4, R4, 0x3f800000, RZ, 0xfc, !PT ;  /* 0x3f80000004047812 */ /* 0x000fe400078efcff */
[----:B------:R-:W-:-:S05]  /*0380*/  FSEL R10, R9, +QNAN , P2 ;  /* 0x7fffffff090a7808 */ /* 0x000fca0001000000 */
[----:B------:R-:W-:Y:S05]  /*0390*/  @!P1 BRA `(.L_x_8) ;  /* 0x0000000000409947 */ /* 0x000fea0003800000 */
[----:B------:R-:W-:-:S04]  /*03a0*/  LOP3.LUT R3, R3, 0x7fffff, RZ, 0xc0, !PT ;  /* 0x007fffff03037812 */ /* 0x000fc800078ec0ff */
[----:B------:R-:W-:-:S04]  /*03b0*/  LOP3.LUT R3, R3, 0x3f800000, RZ, 0xfc, !PT ;  /* 0x3f80000003037812 */ /* 0x000fc800078efcff */
[----:B------:R0:W1:Y:S03]  /*03c0*/  MUFU.RCP R6, R3 ;  /* 0x0000000300067308 */ /* 0x0000660000001000 */
.L_x_9:
[----:B------:R-:W-:-:S04]  /*03d0*/  VIMNMX.U32 R7, PT, PT, R2, 0xb800000, PT ;  /* 0x0b80000002077848 */ /* 0x000fc80003fe0000 */
[----:B------:R-:W-:Y:S01]  /*03e0*/  IADD3 R4, PT, PT, R7, R4, RZ ;  /* 0x0000000407047210 */ /* 0x000fe20007ffe0ff */
[----:B------:R-:W-:-:S04]  /*03f0*/  IMAD.IADD R2, R2, 0x1, -R7 ;  /* 0x0000000102027824 */ /* 0x000fc800078e0a07 */
[----:B-1----:R-:W-:Y:S01]  /*0400*/  FMUL R9, R6, R4 ;  /* 0x0000000406097220 */ /* 0x002fe20000400000 */
[----:B------:R-:W-:-:S03]  /*0410*/  ISETP.NE.AND P1, PT, R2, RZ, PT ;  /* 0x000000ff0200720c */ /* 0x000fc60003f25270 */
[----:B------:R-:W-:-:S04]  /*0420*/  FFMA R8, -R3, R9, R4 ;  /* 0x0000000903087223 */ /* 0x000fc80000000104 */
[----:B------:R-:W-:-:S04]  /*0430*/  FFMA R9, R6, R8, R9 ;  /* 0x0000000806097223 */ /* 0x000fc80000000009 */
[----:B------:R-:W-:-:S04]  /*0440*/  FFMA R8, -R3, R9, R4 ;  /* 0x0000000903087223 */ /* 0x000fc80000000104 */
[----:B------:R-:W-:-:S06]  /*0450*/  FFMA.RZ R8, R6, R8, R9 ;  /* 0x0000000806087223 */ /* 0x000fcc000000c009 */
[----:B------:R-:W1:Y:S02]  /*0460*/  FRND.TRUNC R8, R8 ;  /* 0x0000000800087307 */ /* 0x000e64000020d000 */
[----:B-1----:R-:W-:-:S05]  /*0470*/  FFMA R4, -R3, R8, R4 ;  /* 0x0000000803047223 */ /* 0x002fca0000000104 */
[----:B------:R-:W-:-:S13]  /*0480*/  ISETP.NE.AND P0, PT, R4, RZ, PT ;  /* 0x000000ff0400720c */ /* 0x000fda0003f05270 */
[----:B------:R-:W-:Y:S05]  /*0490*/  @P0 BRA P1, `(.L_x_9) ;  /* 0xfffffffc00cc0947 */ /* 0x000fea000083ffff */
.L_x_8:
[----:B------:R-:W-:Y:S05]  /*04a0*/  BSYNC.RECONVERGENT B1 ;  /* 0x0000000000017941 */ /* 0x000fea0003800200 */
.L_x_7:
[----:B0-----:R-:W-:-:S04]  /*04b0*/  FMUL R3, R4, 1.1920928955078125e-07 ;  /* 0x3400000004037820 */ /* 0x001fc80000400000 */
[----:B------:R-:W-:-:S07]  /*04c0*/  FMUL R4, R10, R3 ;  /* 0x000000030a047220 */ /* 0x000fce0000400000 */
.L_x_3:
[----:B------:R-:W-:Y:S05]  /*04d0*/  BSYNC.RECONVERGENT B0 ;  /* 0x0000000000007941 */ /* 0x000fea0003800200 */
.L_x_2:
[----:B------:R-:W0:Y:S01]  /*04e0*/  LDC.64 R2, c[0x0][0x380] ;  /* 0x0000e000ff027b82 */ /* 0x000e220000000a00 */
[C---:B------:R-:W-:Y:S02]  /*04f0*/  FSETP.NAN.AND P0, PT, |R4|.reuse, |R4|, PT ;  /* 0x400000040400720b */ /* 0x040fe40003f08200 */
[----:B------:R-:W-:-:S04]  /*0500*/  LOP3.LUT R7, R4, 0x80000000, R0, 0xb8, !PT ;  /* 0x8000000004077812 */ /* 0x000fc800078eb800 */
[----:B------:R-:W-:Y:S01]  /*0510*/  FSEL R7, R4, R7, P0 ;  /* 0x0000000704077208 */ /* 0x000fe20000000000 */
[----:B0-----:R-:W-:-:S05]  /*0520*/  IMAD.WIDE.U32 R2, R5, 0x4, R2 ;  /* 0x0000000405027825 */ /* 0x001fca00078e0002 */
[----:B------:R-:W-:Y:S01]  /*0530*/  STG.E desc[UR6][R2.64], R7 ;  /* 0x0000000702007986 */ /* 0x000fe2000c101906 */
[----:B------:R-:W-:Y:S05]  /*0540*/  EXIT ;  /* 0x000000000000794d */ /* 0x000fea0003800000 */
.L_x_10:
        /* <DEDUP_REMOVED lines=11> */
.L_x_13:


//--------------------- .nv.shared.reserved.0     --------------------------
	.section	.nv.shared.reserved.0,"aw",@nobits
	.weak		__nv_reservedSMEM_offset_0_alias
	.size		__nv_reservedSMEM_offset_0_alias, 0, 64
	.other		__nv_reservedSMEM_offset_0_alias,@"STO_CUDA_RESERVED_SHARED STV_DEFAULT"
__nv_reservedSMEM_offset_0_alias:
	.zero		0
	.zero		64


//--------------------- .nv.constant0.default_function_kernel --------------------------
	.section	.nv.constant0.default_function_kernel,"a",@progbits
	.sectionflags	@""
	.align	4
.nv.constant0.default_function_kernel:
	.zero		912


//--------------------- .nv.constant0.default_function_kernel_1 --------------------------
	.section	.nv.constant0.default_function_kernel_1,"a",@progbits
	.sectionflags	@""
	.align	4
.nv.constant0.default_function_kernel_1:
	.zero		912


//--------------------- .nv.constant0.default_function_kernel_2 --------------------------
	.section	.nv.constant0.default_function_kernel_2,"a",@progbits
	.sectionflags	@""
	.align	4
.nv.constant0.default_function_kernel_2:
	.zero		912


//--------------------- SYMBOLS --------------------------

	.type		.nv.reservedSmem.offset0,@object
	.size		.nv.reservedSmem.offset0,0x4
